	.headerflags	@"EF_CUDA_TEXMODE_UNIFIED EF_CUDA_64BIT_ADDRESS EF_CUDA_ACCELERATORS EF_CUDA_SM90 EF_CUDA_VIRTUAL_SM(EF_CUDA_SM90)"
	.elftype	@"ET_EXEC"


//--------------------- .nv.info                  --------------------------
	.section	.nv.info,"",@"SHT_CUDA_INFO"
	.align	4


	//----- nvinfo : EIATTR_REGCOUNT
	.align		4
        /*0000*/ 	.byte	0x04, 0x2f
        /*0002*/ 	.short	(.L_3 - .L_2)
	.align		4
.L_2:
        /*0004*/ 	.word	index@(triton_poi_fused__native_batch_norm_legit_no_training_add_relu_13)
        /*0008*/ 	.word	0x00000027


	//----- nvinfo : EIATTR_MIN_STACK_SIZE
	.align		4
.L_3:
        /*000c*/ 	.byte	0x04, 0x12
        /*000e*/ 	.short	(.L_5 - .L_4)
	.align		4
.L_4:
        /*0010*/ 	.word	index@(triton_poi_fused__native_batch_norm_legit_no_training_add_relu_13)
        /*0014*/ 	.word	0x00000000


	//----- nvinfo : EIATTR_FRAME_SIZE
	.align		4
.L_5:
        /*0018*/ 	.byte	0x04, 0x11
        /*001a*/ 	.short	(.L_7 - .L_6)
	.align		4
.L_6:
        /*001c*/ 	.word	index@(triton_poi_fused__native_batch_norm_legit_no_training_add_relu_13)
        /*0020*/ 	.word	0x00000000


	//----- nvinfo : EIATTR_MIN_STACK_SIZE
	.align		4
.L_7:
        /*0024*/ 	.byte	0x04, 0x12
        /*0026*/ 	.short	(.L_9 - .L_8)
	.align		4
.L_8:
        /*0028*/ 	.word	index@(triton_poi_fused__native_batch_norm_legit_no_training_add_relu_13)
        /*002c*/ 	.word	0x00000000
.L_9:


//--------------------- .nv.info.triton_poi_fused__native_batch_norm_legit_no_training_add_relu_13 --------------------------
	.section	.nv.info.triton_poi_fused__native_batch_norm_legit_no_training_add_relu_13,"",@"SHT_CUDA_INFO"
	.sectionflags	@""
	.align	4


	//----- nvinfo : EIATTR_CUDA_API_VERSION
	.align		4
        /*0000*/ 	.byte	0x04, 0x37
        /*0002*/ 	.short	(.L_11 - .L_10)
.L_10:
        /*0004*/ 	.word	0x0000007c


	//----- nvinfo : EIATTR_KPARAM_INFO
	.align		4
.L_11:
        /*0008*/ 	.byte	0x04, 0x17
        /*000a*/ 	.short	(.L_13 - .L_12)
.L_12:
        /*000c*/ 	.word	0x00000000
        /*0010*/ 	.short	0x0007
        /*0012*/ 	.short	0x0038
        /*0014*/ 	.byte	0x00, 0xf0, 0x11, 0x00


	//----- nvinfo : EIATTR_KPARAM_INFO
	.align		4
.L_13:
        /*0018*/ 	.byte	0x04, 0x17
        /*001a*/ 	.short	(.L_15 - .L_14)
.L_14:
        /*001c*/ 	.word	0x00000000
        /*0020*/ 	.short	0x0006
        /*0022*/ 	.short	0x0030
        /*0024*/ 	.byte	0x00, 0xf4, 0x21, 0x00


	//----- nvinfo : EIATTR_KPARAM_INFO
	.align		4
.L_15:
        /*0028*/ 	.byte	0x04, 0x17
        /*002a*/ 	.short	(.L_17 - .L_16)
.L_16:
        /*002c*/ 	.word	0x00000000
        /*0030*/ 	.short	0x0005
        /*0032*/ 	.short	0x0028
        /*0034*/ 	.byte	0x00, 0xf4, 0x21, 0x00


	//----- nvinfo : EIATTR_KPARAM_INFO
	.align		4
.L_17:
        /*0038*/ 	.byte	0x04, 0x17
        /*003a*/ 	.short	(.L_19 - .L_18)
.L_18:
        /*003c*/ 	.word	0x00000000
        /*0040*/ 	.short	0x0004
        /*0042*/ 	.short	0x0020
        /*0044*/ 	.byte	0x00, 0xf4, 0x21, 0x00


	//----- nvinfo : EIATTR_KPARAM_INFO
	.align		4
.L_19:
        /*0048*/ 	.byte	0x04, 0x17
        /*004a*/ 	.short	(.L_21 - .L_20)
.L_20:
        /*004c*/ 	.word	0x00000000
        /*0050*/ 	.short	0x0003
        /*0052*/ 	.short	0x0018
        /*0054*/ 	.byte	0x00, 0xf4, 0x21, 0x00


	//----- nvinfo : EIATTR_KPARAM_INFO
	.align		4
.L_21:
        /*0058*/ 	.byte	0x04, 0x17
        /*005a*/ 	.short	(.L_23 - .L_22)
.L_22:
        /*005c*/ 	.word	0x00000000
        /*0060*/ 	.short	0x0002
        /*0062*/ 	.short	0x0010
        /*0064*/ 	.byte	0x00, 0xf4, 0x21, 0x00


	//----- nvinfo : EIATTR_KPARAM_INFO
	.align		4
.L_23:
        /*0068*/ 	.byte	0x04, 0x17
        /*006a*/ 	.short	(.L_25 - .L_24)
.L_24:
        /*006c*/ 	.word	0x00000000
        /*0070*/ 	.short	0x0001
        /*0072*/ 	.short	0x0008
        /*0074*/ 	.byte	0x00, 0xf4, 0x21, 0x00


	//----- nvinfo : EIATTR_KPARAM_INFO
	.align		4
.L_25:
        /*0078*/ 	.byte	0x04, 0x17
        /*007a*/ 	.short	(.L_27 - .L_26)
.L_26:
        /*007c*/ 	.word	0x00000000
        /*0080*/ 	.short	0x0000
        /*0082*/ 	.short	0x0000
        /*0084*/ 	.byte	0x00, 0xf4, 0x21, 0x00


	//----- nvinfo : EIATTR_SPARSE_MMA_MASK
	.align		4
.L_27:
        /*0088*/ 	.byte	0x03, 0x50
        /*008a*/ 	.short	0x0000


	//----- nvinfo : EIATTR_MAXREG_COUNT
	.align		4
        /*008c*/ 	.byte	0x03, 0x1b
        /*008e*/ 	.short	0x00ff


	//----- nvinfo : EIATTR_EXIT_INSTR_OFFSETS
	.align		4
        /*0090*/ 	.byte	0x04, 0x1c
        /*0092*/ 	.short	(.L_29 - .L_28)


	//   ....[0]....
.L_28:
        /*0094*/ 	.word	0x000007d0


	//----- nvinfo : EIATTR_REQNTID
	.align		4
.L_29:
        /*0098*/ 	.byte	0x04, 0x10
        /*009a*/ 	.short	(.L_31 - .L_30)
.L_30:
        /*009c*/ 	.word	0x00000080
        /*00a0*/ 	.word	0x00000001
        /*00a4*/ 	.word	0x00000001


	//----- nvinfo : EIATTR_CBANK_PARAM_SIZE
	.align		4
.L_31:
        /*00a8*/ 	.byte	0x03, 0x19
        /*00aa*/ 	.short	0x003c


	//----- nvinfo : EIATTR_PARAM_CBANK
	.align		4
        /*00ac*/ 	.byte	0x04, 0x0a
        /*00ae*/ 	.short	(.L_33 - .L_32)
	.align		4
.L_32:
        /*00b0*/ 	.word	index@(.nv.constant0.triton_poi_fused__native_batch_norm_legit_no_training_add_relu_13)
        /*00b4*/ 	.short	0x0210
        /*00b6*/ 	.short	0x003c


	//----- nvinfo : EIATTR_SW_WAR
	.align		4
.L_33:
        /*00b8*/ 	.byte	0x04, 0x36
        /*00ba*/ 	.short	(.L_35 - .L_34)
.L_34:
        /*00bc*/ 	.word	0x00000008
.L_35:


//--------------------- .nv.callgraph             --------------------------
	.section	.nv.callgraph,"",@"SHT_CUDA_CALLGRAPH"
	.align	4
	.sectionentsize	8
	.align		4
        /*0000*/ 	.word	0x00000000
	.align		4
        /*0004*/ 	.word	0xffffffff
	.align		4
        /*0008*/ 	.word	0x00000000
	.align		4
        /*000c*/ 	.word	0xfffffffe
	.align		4
        /*0010*/ 	.word	0x00000000
	.align		4
        /*0014*/ 	.word	0xfffffffd
	.align		4
        /*0018*/ 	.word	0x00000000
	.align		4
        /*001c*/ 	.word	0xfffffffc


//--------------------- .nv.constant4             --------------------------
	.section	.nv.constant4,"a",@progbits
	.align	8
	.align		8
.nv.constant4:
        /*0000*/ 	.dword	_$_str
	.align		8
        /*0008*/ 	.dword	_$_str_$_2


//--------------------- .text.triton_poi_fused__native_batch_norm_legit_no_training_add_relu_13 --------------------------
	.section	.text.triton_poi_fused__native_batch_norm_legit_no_training_add_relu_13,"ax",@progbits
	.align	128
        .global         triton_poi_fused__native_batch_norm_legit_no_training_add_relu_13
        .type           triton_poi_fused__native_batch_norm_legit_no_training_add_relu_13,@function
        .size           triton_poi_fused__native_batch_norm_legit_no_training_add_relu_13,(.L_x_1 - triton_poi_fused__native_batch_norm_legit_no_training_add_relu_13)
        .other          triton_poi_fused__native_batch_norm_legit_no_training_add_relu_13,@"STO_CUDA_ENTRY STV_DEFAULT"
triton_poi_fused__native_batch_norm_legit_no_training_add_relu_13:
.text.triton_poi_fused__native_batch_norm_legit_no_training_add_relu_13:
[----:B------:R-:W-:Y:S01]  /*0000*/  LDC R1, c[0x0][0x28] ;  /* 0x00000a00ff017b82 */ /* 0x000fe20000000800 */
[----:B------:R-:W1:Y:S07]  /*0010*/  S2R R0, SR_TID.X ;  /* 0x0000000000007919 */ /* 0x000e6e0000002100 */
[----:B------:R-:W2:Y:S01]  /*0020*/  LDC.64 R4, c[0x0][0x220] ;  /* 0x00008800ff047b82 */ /* 0x000ea20000000a00 */
[----:B------:R-:W-:Y:S01]  /*0030*/  ULDC.64 UR4, c[0x0][0x208] ;  /* 0x0000820000047ab9 */ /* 0x000fe20000000a00 */
[----:B------:R-:W3:Y:S06]  /*0040*/  S2R R7, SR_CTAID.X ;  /* 0x0000000000077919 */ /* 0x000eec0000002500 */
[----:B------:R-:W4:Y:S08]  /*0050*/  LDC.64 R8, c[0x0][0x218] ;  /* 0x00008600ff087b82 */ /* 0x000f300000000a00 */
[----:B------:R-:W5:Y:S08]  /*0060*/  LDC.64 R20, c[0x0][0x210] ;  /* 0x00008400ff147b82 */ /* 0x000f700000000a00 */
[----:B------:R-:W5:Y:S01]  /*0070*/  LDC.64 R12, c[0x0][0x228] ;  /* 0x00008a00ff0c7b82 */ /* 0x000f620000000a00 */
[----:B-1----:R-:W-:-:S07]  /*0080*/  SHF.L.U32 R0, R0, 0x2, RZ ;  /* 0x0000000200007819 */ /* 0x002fce00000006ff */
[----:B------:R-:W1:Y:S01]  /*0090*/  LDC.64 R16, c[0x0][0x230] ;  /* 0x00008c00ff107b82 */ /* 0x000e620000000a00 */
[----:B---3--:R-:W-:Y:S02]  /*00a0*/  SHF.R.S32.HI R3, RZ, 0x15, R7 ;  /* 0x00000015ff037819 */ /* 0x008fe40000011407 */
[----:B------:R-:W-:Y:S02]  /*00b0*/  LOP3.LUT R0, R0, 0x1fc, RZ, 0xc0, !PT ;  /* 0x000001fc00007812 */ /* 0x000fe400078ec0ff */
[----:B------:R-:W-:Y:S01]  /*00c0*/  SGXT R3, R3, 0x1 ;  /* 0x000000010303781a */ /* 0x000fe20000000200 */
[----:B------:R-:W-:Y:S01]  /*00d0*/  HFMA2.MMA R2, -RZ, RZ, 1.625, 0 ;  /* 0x3e800000ff027435 */ /* 0x000fe200000001ff */
[----:B------:R-:W-:Y:S01]  /*00e0*/  LEA R0, R7, R0, 0xa ;  /* 0x0000000007007211 */ /* 0x000fe200078e50ff */
[----:B------:R-:W3:Y:S03]  /*00f0*/  LDC.64 R24, c[0x0][0x238] ;  /* 0x00008e00ff187b82 */ /* 0x000ee60000000a00 */
[----:B------:R-:W-:-:S04]  /*0100*/  LEA.HI R3, R3, R0, RZ, 0x7 ;  /* 0x0000000003037211 */ /* 0x000fc800078f38ff */
[----:B------:R-:W-:-:S04]  /*0110*/  LOP3.LUT R3, R3, 0xffffff80, RZ, 0xc0, !PT ;  /* 0xffffff8003037812 */ /* 0x000fc800078ec0ff */
[----:B------:R-:W-:-:S05]  /*0120*/  IADD3 R3, R0, -R3, RZ ;  /* 0x8000000300037210 */ /* 0x000fca0007ffe0ff */
[----:B--2---:R-:W-:-:S06]  /*0130*/  IMAD.WIDE R4, R3, 0x4, R4 ;  /* 0x0000000403047825 */ /* 0x004fcc00078e0204 */
[----:B------:R-:W2:Y:S01]  /*0140*/  LDG.E.EL.128 R4, desc[UR4][R4.64] ;  /* 0x0000000404047981 */ /* 0x000ea2000c2e1d00 */
[----:B----4-:R-:W-:-:S04]  /*0150*/  IMAD.WIDE R8, R3, 0x4, R8 ;  /* 0x0000000403087825 */ /* 0x010fc800078e0208 */
[----:B-----5:R-:W-:Y:S02]  /*0160*/  IMAD.WIDE R20, R0, 0x4, R20 ;  /* 0x0000000400147825 */ /* 0x020fe400078e0214 */
[----:B------:R-:W4:Y:S02]  /*0170*/  LDG.E.EL.128 R8, desc[UR4][R8.64] ;  /* 0x0000000408087981 */ /* 0x000f24000c2e1d00 */
[C---:B0-----:R-:W-:Y:S02]  /*0180*/  IMAD.WIDE R12, R3.reuse, 0x4, R12 ;  /* 0x00000004030c7825 */ /* 0x041fe400078e020c */
[----:B------:R-:W4:Y:S02]  /*0190*/  LDG.E.128 R28, desc[UR4][R20.64+0x800] ;  /* 0x00080004141c7981 */ /* 0x000f24000c1e1d00 */
[----:B-1----:R-:W-:Y:S02]  /*01a0*/  IMAD.WIDE R16, R3, 0x4, R16 ;  /* 0x0000000403107825 */ /* 0x002fe400078e0210 */
[----:B------:R-:W5:Y:S02]  /*01b0*/  LDG.E.128 R32, desc[UR4][R20.64] ;  /* 0x0000000414207981 */ /* 0x000f64000c1e1d00 */
[----:B--2---:R-:W-:Y:S01]  /*01c0*/  FADD R7, R7, 9.9999997473787516356e-06 ;  /* 0x3727c5ac07077421 */ /* 0x004fe20000000000 */
[----:B------:R-:W-:-:S04]  /*01d0*/  FADD R6, R6, 9.9999997473787516356e-06 ;  /* 0x3727c5ac06067421 */ /* 0x000fc80000000000 */
[----:B------:R-:W0:Y:S08]  /*01e0*/  MUFU.SQRT R14, R6 ;  /* 0x00000006000e7308 */ /* 0x000e300000002000 */
[----:B------:R-:W1:Y:S01]  /*01f0*/  MUFU.SQRT R7, R7 ;  /* 0x0000000700077308 */ /* 0x000e620000002000 */
[C---:B0-----:R-:W-:Y:S02]  /*0200*/  FSETP.GT.AND P0, PT, R14.reuse, 8.50705917302346158658e+37, PT ;  /* 0x7e8000000e00780b */ /* 0x041fe40003f04000 */
[----:B------:R-:W-:-:S02]  /*0210*/  FSETP.GEU.AND P2, PT, R14, 1.175494350822287508e-38, PT ;  /* 0x008000000e00780b */ /* 0x000fc40003f4e000 */
[C---:B-1----:R-:W-:Y:S02]  /*0220*/  FSETP.GT.AND P1, PT, R7.reuse, 8.50705917302346158658e+37, PT ;  /* 0x7e8000000700780b */ /* 0x042fe40003f24000 */
[----:B------:R-:W-:-:S07]  /*0230*/  FSETP.GEU.AND P3, PT, R7, 1.175494350822287508e-38, PT ;  /* 0x008000000700780b */ /* 0x000fce0003f6e000 */
[----:B------:R-:W-:-:S04]  /*0240*/  @P0 FMUL R14, R14, 0.25 ;  /* 0x3e8000000e0e0820 */ /* 0x000fc80000400000 */
[----:B------:R-:W-:Y:S01]  /*0250*/  @P1 FMUL R7, R7, 0.25 ;  /* 0x3e80000007071820 */ /* 0x000fe20000400000 */
[----:B------:R-:W-:-:S03]  /*0260*/  @!P2 FMUL R14, R14, 16777216 ;  /* 0x4b8000000e0ea820 */ /* 0x000fc60000400000 */
[----:B------:R-:W-:Y:S01]  /*0270*/  @!P3 FMUL R7, R7, 16777216 ;  /* 0x4b8000000707b820 */ /* 0x000fe20000400000 */
[----:B------:R-:W0:Y:S01]  /*0280*/  MUFU.RCP R6, R14 ;  /* 0x0000000e00067308 */ /* 0x000e220000001000 */
[C---:B------:R-:W-:Y:S02]  /*0290*/  FSEL R15, R2.reuse, 1, P0 ;  /* 0x3f800000020f7808 */ /* 0x040fe40000000000 */
[----:B------:R-:W-:-:S05]  /*02a0*/  FSEL R18, R2, 1, P1 ;  /* 0x3f80000002127808 */ /* 0x000fca0000800000 */
[----:B------:R-:W1:Y:S01]  /*02b0*/  MUFU.RCP R7, R7 ;  /* 0x0000000700077308 */ /* 0x000e620000001000 */
[----:B------:R-:W-:Y:S01]  /*02c0*/  @!P2 FMUL R15, R15, 16777216 ;  /* 0x4b8000000f0fa820 */ /* 0x000fe20000400000 */
[----:B------:R-:W-:-:S03]  /*02d0*/  @!P3 FMUL R18, R18, 16777216 ;  /* 0x4b8000001212b820 */ /* 0x000fc60000400000 */
[----:B0-----:R-:W-:Y:S02]  /*02e0*/  FMUL R6, R6, R15 ;  /* 0x0000000f06067220 */ /* 0x001fe40000400000 */
[----:B------:R-:W2:Y:S01]  /*02f0*/  LDG.E.EL.128 R12, desc[UR4][R12.64] ;  /* 0x000000040c0c7981 */ /* 0x000ea2000c2e1d00 */
[----:B-1----:R-:W-:-:S03]  /*0300*/  FMUL R3, R7, R18 ;  /* 0x0000001207037220 */ /* 0x002fc60000400000 */
[----:B------:R-:W2:Y:S01]  /*0310*/  LDG.E.EL.128 R16, desc[UR4][R16.64] ;  /* 0x0000000410107981 */ /* 0x000ea2000c2e1d00 */
[----:B------:R-:W-:Y:S01]  /*0320*/  FADD R7, R4, 9.9999997473787516356e-06 ;  /* 0x3727c5ac04077421 */ /* 0x000fe20000000000 */
[--C-:B----4-:R-:W-:Y:S01]  /*0330*/  FADD R4, R31, -R11.reuse ;  /* 0x8000000b1f047221 */ /* 0x110fe20000000000 */
[----:B-----5:R-:W-:Y:S01]  /*0340*/  FADD R20, R35, -R11 ;  /* 0x8000000b23147221 */ /* 0x020fe20000000000 */
[--C-:B------:R-:W-:Y:S01]  /*0350*/  FADD R21, R30, -R10.reuse ;  /* 0x8000000a1e157221 */ /* 0x100fe20000000000 */
[----:B------:R-:W-:Y:S01]  /*0360*/  FADD R23, R34, -R10 ;  /* 0x8000000a22177221 */ /* 0x000fe20000000000 */
[----:B------:R3:W0:Y:S01]  /*0370*/  MUFU.SQRT R36, R7 ;  /* 0x0000000700247308 */ /* 0x0006220000002000 */
[C---:B------:R-:W-:Y:S01]  /*0380*/  FMUL R4, R3.reuse, R4 ;  /* 0x0000000403047220 */ /* 0x040fe20000400000 */
[C---:B------:R-:W-:Y:S01]  /*0390*/  FMUL R21, R6.reuse, R21 ;  /* 0x0000001506157220 */ /* 0x040fe20000400000 */
[----:B------:R-:W-:Y:S01]  /*03a0*/  FMUL R23, R6, R23 ;  /* 0x0000001706177220 */ /* 0x000fe20000400000 */
[----:B------:R-:W-:Y:S01]  /*03b0*/  FMUL R10, R3, R20 ;  /* 0x00000014030a7220 */ /* 0x000fe20000400000 */
[----:B---3--:R-:W-:-:S05]  /*03c0*/  IMAD.WIDE R6, R0, 0x4, R24 ;  /* 0x0000000400067825 */ /* 0x008fca00078e0218 */
[----:B------:R-:W3:Y:S01]  /*03d0*/  LDG.E.128 R24, desc[UR4][R6.64+0x800] ;  /* 0x0008000406187981 */ /* 0x000ee2000c1e1d00 */
[C---:B0-----:R-:W-:Y:S02]  /*03e0*/  FSETP.GT.AND P0, PT, R36.reuse, 8.50705917302346158658e+37, PT ;  /* 0x7e8000002400780b */ /* 0x041fe40003f04000 */
[----:B------:R-:W-:-:S11]  /*03f0*/  FSETP.GEU.AND P1, PT, R36, 1.175494350822287508e-38, PT ;  /* 0x008000002400780b */ /* 0x000fd60003f2e000 */
[----:B------:R-:W-:-:S04]  /*0400*/  @P0 FMUL R36, R36, 0.25 ;  /* 0x3e80000024240820 */ /* 0x000fc80000400000 */
[----:B------:R-:W-:-:S04]  /*0410*/  @!P1 FMUL R36, R36, 16777216 ;  /* 0x4b80000024249820 */ /* 0x000fc80000400000 */
[----:B------:R-:W0:Y:S01]  /*0420*/  MUFU.RCP R11, R36 ;  /* 0x00000024000b7308 */ /* 0x000e220000001000 */
[----:B------:R-:W-:Y:S01]  /*0430*/  FADD R5, R5, 9.9999997473787516356e-06 ;  /* 0x3727c5ac05057421 */ /* 0x000fe20000000000 */
[C-C-:B--2---:R-:W-:Y:S01]  /*0440*/  FFMA R4, R15.reuse, R4, R19.reuse ;  /* 0x000000040f047223 */ /* 0x144fe20000000013 */
[----:B------:R-:W-:Y:S01]  /*0450*/  FFMA R10, R15, R10, R19 ;  /* 0x0000000a0f0a7223 */ /* 0x000fe20000000013 */
[C-C-:B------:R-:W-:Y:S01]  /*0460*/  FFMA R3, R14.reuse, R21, R18.reuse ;  /* 0x000000150e037223 */ /* 0x140fe20000000012 */
[----:B------:R-:W-:Y:S02]  /*0470*/  FFMA R15, R14, R23, R18 ;  /* 0x000000170e0f7223 */ /* 0x000fe40000000012 */
[----:B------:R1:W2:Y:S01]  /*0480*/  LDG.E.128 R20, desc[UR4][R6.64] ;  /* 0x0000000406147981 */ /* 0x0002a2000c1e1d00 */
[----:B------:R-:W-:-:S05]  /*0490*/  FSEL R14, R2, 1, P0 ;  /* 0x3f800000020e7808 */ /* 0x000fca0000000000 */
[----:B------:R-:W-:-:S04]  /*04a0*/  @!P1 FMUL R14, R14, 16777216 ;  /* 0x4b8000000e0e9820 */ /* 0x000fc80000400000 */
[----:B0-----:R-:W-:Y:S01]  /*04b0*/  FMUL R11, R11, R14 ;  /* 0x0000000e0b0b7220 */ /* 0x001fe20000400000 */
[----:B------:R-:W-:Y:S01]  /*04c0*/  FADD R32, R32, -R8 ;  /* 0x8000000820207221 */ /* 0x000fe20000000000 */
[----:B------:R-:W0:Y:S01]  /*04d0*/  MUFU.SQRT R14, R5 ;  /* 0x00000005000e7308 */ /* 0x000e220000002000 */
[----:B-1----:R-:W1:Y:S01]  /*04e0*/  LDC.64 R6, c[0x0][0x240] ;  /* 0x00009000ff067b82 */ /* 0x002e620000000a00 */
[C---:B0-----:R-:W-:Y:S02]  /*04f0*/  FSETP.GT.AND P0, PT, R14.reuse, 8.50705917302346158658e+37, PT ;  /* 0x7e8000000e00780b */ /* 0x041fe40003f04000 */
[----:B------:R-:W-:-:S11]  /*0500*/  FSETP.GEU.AND P1, PT, R14, 1.175494350822287508e-38, PT ;  /* 0x008000000e00780b */ /* 0x000fd60003f2e000 */
[----:B------:R-:W-:-:S04]  /*0510*/  @P0 FMUL R14, R14, 0.25 ;  /* 0x3e8000000e0e0820 */ /* 0x000fc80000400000 */
[----:B------:R-:W-:-:S06]  /*0520*/  @!P1 FMUL R14, R14, 16777216 ;  /* 0x4b8000000e0e9820 */ /* 0x000fcc0000400000 */
[----:B------:R-:W0:Y:S01]  /*0530*/  MUFU.RCP R14, R14 ;  /* 0x0000000e000e7308 */ /* 0x000e220000001000 */
[----:B------:R-:W-:Y:S01]  /*0540*/  FSEL R19, R2, 1, P0 ;  /* 0x3f80000002137808 */ /* 0x000fe20000000000 */
[----:B------:R-:W-:-:S04]  /*0550*/  FMUL R5, R11, R32 ;  /* 0x000000200b057220 */ /* 0x000fc80000400000 */
[----:B------:R-:W-:Y:S01]  /*0560*/  @!P1 FMUL R19, R19, 16777216 ;  /* 0x4b80000013139820 */ /* 0x000fe20000400000 */
[--C-:B------:R-:W-:Y:S01]  /*0570*/  FADD R33, R33, -R9.reuse ;  /* 0x8000000921217221 */ /* 0x100fe20000000000 */
[----:B------:R-:W-:Y:S01]  /*0580*/  FADD R28, R28, -R8 ;  /* 0x800000081c1c7221 */ /* 0x000fe20000000000 */
[----:B------:R-:W-:Y:S01]  /*0590*/  FADD R29, R29, -R9 ;  /* 0x800000091d1d7221 */ /* 0x000fe20000000000 */
[----:B------:R-:W-:Y:S01]  /*05a0*/  FFMA R5, R12, R5, R16 ;  /* 0x000000050c057223 */ /* 0x000fe20000000010 */
[----:B0-----:R-:W-:Y:S01]  /*05b0*/  FMUL R2, R14, R19 ;  /* 0x000000130e027220 */ /* 0x001fe20000400000 */
[----:B------:R-:W-:-:S03]  /*05c0*/  FMUL R11, R11, R28 ;  /* 0x0000001c0b0b7220 */ /* 0x000fc60000400000 */
[C---:B------:R-:W-:Y:S01]  /*05d0*/  FMUL R8, R2.reuse, R33 ;  /* 0x0000002102087220 */ /* 0x040fe20000400000 */
[----:B------:R-:W-:Y:S01]  /*05e0*/  FMUL R2, R2, R29 ;  /* 0x0000001d02027220 */ /* 0x000fe20000400000 */
[----:B------:R-:W-:Y:S02]  /*05f0*/  FFMA R11, R12, R11, R16 ;  /* 0x0000000b0c0b7223 */ /* 0x000fe40000000010 */
[C-C-:B------:R-:W-:Y:S01]  /*0600*/  FFMA R8, R13.reuse, R8, R17.reuse ;  /* 0x000000080d087223 */ /* 0x140fe20000000011 */
[----:B------:R-:W-:Y:S01]  /*0610*/  FFMA R2, R13, R2, R17 ;  /* 0x000000020d027223 */ /* 0x000fe20000000011 */
[----:B---3--:R-:W-:Y:S01]  /*0620*/  FSETP.GEU.AND P5, PT, R3, -R26, PT ;  /* 0x8000001a0300720b */ /* 0x008fe20003fae000 */
[----:B------:R-:W-:Y:S01]  /*0630*/  FADD R3, R26, R3 ;  /* 0x000000031a037221 */ /* 0x000fe20000000000 */
[----:B------:R-:W-:Y:S01]  /*0640*/  FSETP.GEU.AND P3, PT, R11, -R24, PT ;  /* 0x800000180b00720b */ /* 0x000fe20003f6e000 */
[----:B------:R-:W-:Y:S01]  /*0650*/  FADD R24, R24, R11 ;  /* 0x0000000b18187221 */ /* 0x000fe20000000000 */
[----:B------:R-:W-:Y:S01]  /*0660*/  FSETP.GEU.AND P4, PT, R2, -R25, PT ;  /* 0x800000190200720b */ /* 0x000fe20003f8e000 */
[----:B------:R-:W-:Y:S01]  /*0670*/  FADD R2, R25, R2 ;  /* 0x0000000219027221 */ /* 0x000fe20000000000 */
[----:B-1----:R-:W-:Y:S01]  /*0680*/  IMAD.WIDE R6, R0, 0x4, R6 ;  /* 0x0000000400067825 */ /* 0x002fe200078e0206 */
[----:B------:R-:W-:-:S02]  /*0690*/  SEL R26, R3, RZ, P5 ;  /* 0x000000ff031a7207 */ /* 0x000fc40002800000 */
[----:B------:R-:W-:Y:S02]  /*06a0*/  SEL R24, R24, RZ, P3 ;  /* 0x000000ff18187207 */ /* 0x000fe40001800000 */
[----:B------:R-:W-:Y:S02]  /*06b0*/  SEL R25, R2, RZ, P4 ;  /* 0x000000ff02197207 */ /* 0x000fe40002000000 */
[----:B--2---:R-:W-:Y:S01]  /*06c0*/  FSETP.GEU.AND P6, PT, R5, -R20, PT ;  /* 0x800000140500720b */ /* 0x004fe20003fce000 */
[----:B------:R-:W-:Y:S01]  /*06d0*/  FADD R5, R20, R5 ;  /* 0x0000000514057221 */ /* 0x000fe20000000000 */
[----:B------:R-:W-:Y:S01]  /*06e0*/  FSETP.GEU.AND P0, PT, R8, -R21, PT ;  /* 0x800000150800720b */ /* 0x000fe20003f0e000 */
[----:B------:R-:W-:Y:S01]  /*06f0*/  FADD R9, R21, R8 ;  /* 0x0000000815097221 */ /* 0x000fe20000000000 */
[----:B------:R-:W-:Y:S02]  /*0700*/  FSETP.GEU.AND P1, PT, R15, -R22, PT ;  /* 0x800000160f00720b */ /* 0x000fe40003f2e000 */
[----:B------:R-:W-:Y:S01]  /*0710*/  SEL R8, R5, RZ, P6 ;  /* 0x000000ff05087207 */ /* 0x000fe20003000000 */
[----:B------:R-:W-:Y:S01]  /*0720*/  FADD R15, R22, R15 ;  /* 0x0000000f160f7221 */ /* 0x000fe20000000000 */
[----:B------:R-:W-:Y:S01]  /*0730*/  FSETP.GEU.AND P2, PT, R10, -R23, PT ;  /* 0x800000170a00720b */ /* 0x000fe20003f4e000 */
[----:B------:R-:W-:Y:S01]  /*0740*/  FADD R23, R23, R10 ;  /* 0x0000000a17177221 */ /* 0x000fe20000000000 */
[----:B------:R-:W-:Y:S01]  /*0750*/  FSETP.GEU.AND P6, PT, R4, -R27, PT ;  /* 0x8000001b0400720b */ /* 0x000fe20003fce000 */
[----:B------:R-:W-:Y:S01]  /*0760*/  FADD R4, R27, R4 ;  /* 0x000000041b047221 */ /* 0x000fe20000000000 */
[----:B------:R-:W-:-:S02]  /*0770*/  SEL R9, R9, RZ, P0 ;  /* 0x000000ff09097207 */ /* 0x000fc40000000000 */
[----:B------:R-:W-:Y:S02]  /*0780*/  SEL R10, R15, RZ, P1 ;  /* 0x000000ff0f0a7207 */ /* 0x000fe40000800000 */
[----:B------:R-:W-:Y:S02]  /*0790*/  SEL R11, R23, RZ, P2 ;  /* 0x000000ff170b7207 */ /* 0x000fe40001000000 */
[----:B------:R-:W-:-:S03]  /*07a0*/  SEL R27, R4, RZ, P6 ;  /* 0x000000ff041b7207 */ /* 0x000fc60003000000 */
[----:B------:R-:W-:Y:S04]  /*07b0*/  STG.E.128 desc[UR4][R6.64], R8 ;  /* 0x0000000806007986 */ /* 0x000fe8000c101d04 */
[----:B------:R-:W-:Y:S01]  /*07c0*/  STG.E.128 desc[UR4][R6.64+0x800], R24 ;  /* 0x0008001806007986 */ /* 0x000fe2000c101d04 */
[----:B------:R-:W-:Y:S05]  /*07d0*/  EXIT ;  /* 0x000000000000794d */ /* 0x000fea0003800000 */
.L_x_0:
[----:B------:R-:W-:-:S00]  /*07e0*/  BRA `(.L_x_0) ;  /* 0xfffffffc00fc7947 */ /* 0x000fc0000383ffff */
[----:B------:R-:W-:-:S00]  /*07f0*/  NOP ;  /* 0x0000000000007918 */ /* 0x000fc00000000000 */
        /* <DEDUP_REMOVED lines=8> */
.L_x_1:


//--------------------- .nv.global.init           --------------------------
	.section	.nv.global.init,"aw",@progbits
.nv.global.init:
	.type		_$_str,@object
	.size		_$_str,(_$_str_$_2 - _$_str)
_$_str:
        /*0000*/ 	.byte	0x5f, 0x5f, 0x43, 0x55, 0x44, 0x41, 0x5f, 0x46, 0x54, 0x5a, 0x00
	.type		_$_str_$_2,@object
	.size		_$_str_$_2,(.L_1 - _$_str_$_2)
_$_str_$_2:
        /*000b*/ 	.byte	0x5f, 0x5f, 0x43, 0x55, 0x44, 0x41, 0x5f, 0x50, 0x52, 0x45, 0x43, 0x5f, 0x53, 0x51, 0x52, 0x54
        /*001b*/ 	.byte	0x00
.L_1:


//--------------------- .nv.constant0.triton_poi_fused__native_batch_norm_legit_no_training_add_relu_13 --------------------------
	.section	.nv.constant0.triton_poi_fused__native_batch_norm_legit_no_training_add_relu_13,"a",@progbits
	.sectionflags	@""
	.align	4
.nv.constant0.triton_poi_fused__native_batch_norm_legit_no_training_add_relu_13:
	.zero		588
